//
// Generated by NVIDIA NVVM Compiler
//
// Compiler Build ID: CL-36424714
// Cuda compilation tools, release 13.0, V13.0.88
// Based on NVVM 20.0.0
//

.version 9.0
.target sm_100
.address_size 64

	// .globl	_Z10arrayMultiiPyS_S_

.visible .entry _Z10arrayMultiiPyS_S_(
	.param .u32 _Z10arrayMultiiPyS_S__param_0,
	.param .u64 .ptr .align 1 _Z10arrayMultiiPyS_S__param_1,
	.param .u64 .ptr .align 1 _Z10arrayMultiiPyS_S__param_2,
	.param .u64 .ptr .align 1 _Z10arrayMultiiPyS_S__param_3
)
{
	.reg .pred 	%p<2>;
	.reg .b32 	%r<6>;
	.reg .b64 	%rd<14>;

	ld.param.u32 	%r2, [_Z10arrayMultiiPyS_S__param_0];
	ld.param.u64 	%rd1, [_Z10arrayMultiiPyS_S__param_1];
	ld.param.u64 	%rd2, [_Z10arrayMultiiPyS_S__param_2];
	ld.param.u64 	%rd3, [_Z10arrayMultiiPyS_S__param_3];
	mov.u32 	%r3, %ctaid.x;
	mov.u32 	%r4, %ntid.x;
	mov.u32 	%r5, %tid.x;
	mad.lo.s32 	%r1, %r3, %r4, %r5;
	setp.ge.s32 	%p1, %r1, %r2;
	@%p1 bra 	$L__BB0_2;
	cvta.to.global.u64 	%rd4, %rd1;
	cvta.to.global.u64 	%rd5, %rd2;
	cvta.to.global.u64 	%rd6, %rd3;
	mul.wide.s32 	%rd7, %r1, 8;
	add.s64 	%rd8, %rd4, %rd7;
	ld.global.u64 	%rd9, [%rd8];
	add.s64 	%rd10, %rd5, %rd7;
	ld.global.u64 	%rd11, [%rd10];
	mul.lo.s64 	%rd12, %rd11, %rd9;
	add.s64 	%rd13, %rd6, %rd7;
	st.global.u64 	[%rd13], %rd12;
$L__BB0_2:
	ret;

}


// ===== COMPILED SASS (sm_100) =====

	.target	sm_100

	.elftype	@"ET_EXEC"


//--------------------- .note.nv.tkinfo           --------------------------
	.section	.note.nv.tkinfo,"",@"SHT_NOTE"
	.sectionflags	@"SHF_NOTE_NV_TKINFO"
	.tkinfo
        /*0018*/ 	.word	0x00000002
        /*0030*/ 	.string	""
        /*0030*/ 	.string	"ptxas"
        /*0030*/ 	.string	"Cuda compilation tools, release 13.0, V13.0.88"
        /*0030*/ 	.string	"Build cuda_13.0.r13.0/compiler.36424714_0"
        /*0030*/ 	.string	"-arch sm_100 -m 64 "



//--------------------- .note.nv.cuinfo           --------------------------
	.section	.note.nv.cuinfo,"",@"SHT_NOTE"
	.sectionflags	@"SHF_NOTE_NV_CUINFO"
        /*0018*/ 	.short	0x0002
        /*001a*/ 	.short	0x0064
        /*001c*/ 	.short	0x0082
	.zero		2


//--------------------- .nv.info                  --------------------------
	.section	.nv.info,"",@"SHT_CUDA_INFO"
	.align	4


	//----- nvinfo : EIATTR_REGCOUNT
	.align		4
        /*0000*/ 	.byte	0x04, 0x2f
        /*0002*/ 	.short	(.L_1 - .L_0)
	.align		4
.L_0:
        /*0004*/ 	.word	index@(_Z10arrayMultiiPyS_S_)
        /*0008*/ 	.word	0x00000010


	//----- nvinfo : EIATTR_FRAME_SIZE
	.align		4
.L_1:
        /*000c*/ 	.byte	0x04, 0x11
        /*000e*/ 	.short	(.L_3 - .L_2)
	.align		4
.L_2:
        /*0010*/ 	.word	index@(_Z10arrayMultiiPyS_S_)
        /*0014*/ 	.word	0x00000000


	//----- nvinfo : EIATTR_MIN_STACK_SIZE
	.align		4
.L_3:
        /*0018*/ 	.byte	0x04, 0x12
        /*001a*/ 	.short	(.L_5 - .L_4)
	.align		4
.L_4:
        /*001c*/ 	.word	index@(_Z10arrayMultiiPyS_S_)
        /*0020*/ 	.word	0x00000000
.L_5:


//--------------------- .nv.compat                --------------------------
	.section	.nv.compat,"",@"SHT_CUDA_COMPAT_INFO"
	.align	4
        /*0000*/ 	.byte	0x02, 0x09, 0x00, 0x00, 0x02, 0x02, 0x01, 0x00, 0x02, 0x05, 0x05, 0x00, 0x03, 0x07, 0x01, 0x01
        /*0010*/ 	.byte	0x02, 0x03, 0x00, 0x00, 0x02, 0x06, 0x01, 0x00, 0x04, 0x0b, 0x08, 0x00, 0x09, 0x00, 0x00, 0x00
        /*0020*/ 	.byte	0x00, 0x00, 0x00, 0x00


//--------------------- .nv.info._Z10arrayMultiiPyS_S_ --------------------------
	.section	.nv.info._Z10arrayMultiiPyS_S_,"",@"SHT_CUDA_INFO"
	.sectionflags	@""
	.align	4


	//----- nvinfo : EIATTR_CUDA_API_VERSION
	.align		4
        /*0000*/ 	.byte	0x04, 0x37
        /*0002*/ 	.short	(.L_7 - .L_6)
.L_6:
        /*0004*/ 	.word	0x00000082


	//----- nvinfo : EIATTR_KPARAM_INFO
	.align		4
.L_7:
        /*0008*/ 	.byte	0x04, 0x17
        /*000a*/ 	.short	(.L_9 - .L_8)
.L_8:
        /*000c*/ 	.word	0x00000000
        /*0010*/ 	.short	0x0003
        /*0012*/ 	.short	0x0018
        /*0014*/ 	.byte	0x00, 0xf5, 0x21, 0x00


	//----- nvinfo : EIATTR_KPARAM_INFO
	.align		4
.L_9:
        /*0018*/ 	.byte	0x04, 0x17
        /*001a*/ 	.short	(.L_11 - .L_10)
.L_10:
        /*001c*/ 	.word	0x00000000
        /*0020*/ 	.short	0x0002
        /*0022*/ 	.short	0x0010
        /*0024*/ 	.byte	0x00, 0xf5, 0x21, 0x00


	//----- nvinfo : EIATTR_KPARAM_INFO
	.align		4
.L_11:
        /*0028*/ 	.byte	0x04, 0x17
        /*002a*/ 	.short	(.L_13 - .L_12)
.L_12:
        /*002c*/ 	.word	0x00000000
        /*0030*/ 	.short	0x0001
        /*0032*/ 	.short	0x0008
        /*0034*/ 	.byte	0x00, 0xf5, 0x21, 0x00


	//----- nvinfo : EIATTR_KPARAM_INFO
	.align		4
.L_13:
        /*0038*/ 	.byte	0x04, 0x17
        /*003a*/ 	.short	(.L_15 - .L_14)
.L_14:
        /*003c*/ 	.word	0x00000000
        /*0040*/ 	.short	0x0000
        /*0042*/ 	.short	0x0000
        /*0044*/ 	.byte	0x00, 0xf0, 0x11, 0x00


	//----- nvinfo : EIATTR_SPARSE_MMA_MASK
	.align		4
.L_15:
        /*0048*/ 	.byte	0x03, 0x50
        /*004a*/ 	.short	0x0000


	//----- nvinfo : EIATTR_MAXREG_COUNT
	.align		4
        /*004c*/ 	.byte	0x03, 0x1b
        /*004e*/ 	.short	0x00ff


	//----- nvinfo : EIATTR_MERCURY_ISA_VERSION
	.align		4
        /*0050*/ 	.byte	0x03, 0x5f
        /*0052*/ 	.short	0x0101


	//----- nvinfo : EIATTR_VRC_CTA_INIT_COUNT
	.align		4
        /*0054*/ 	.byte	0x02, 0x4a
	.zero		1
	.zero		1


	//----- nvinfo : EIATTR_EXIT_INSTR_OFFSETS
	.align		4
        /*0058*/ 	.byte	0x04, 0x1c
        /*005a*/ 	.short	(.L_17 - .L_16)


	//   ....[0]....
.L_16:
        /*005c*/ 	.word	0x00000070


	//   ....[1]....
        /*0060*/ 	.word	0x00000160


	//----- nvinfo : EIATTR_CBANK_PARAM_SIZE
	.align		4
.L_17:
        /*0064*/ 	.byte	0x03, 0x19
        /*0066*/ 	.short	0x0020


	//----- nvinfo : EIATTR_PARAM_CBANK
	.align		4
        /*0068*/ 	.byte	0x04, 0x0a
        /*006a*/ 	.short	(.L_19 - .L_18)
	.align		4
.L_18:
        /*006c*/ 	.word	index@(.nv.constant0._Z10arrayMultiiPyS_S_)
        /*0070*/ 	.short	0x0380
        /*0072*/ 	.short	0x0020


	//----- nvinfo : EIATTR_SW_WAR
	.align		4
.L_19:
        /*0074*/ 	.byte	0x04, 0x36
        /*0076*/ 	.short	(.L_21 - .L_20)
.L_20:
        /*0078*/ 	.word	0x00000008
.L_21:


//--------------------- .nv.callgraph             --------------------------
	.section	.nv.callgraph,"",@"SHT_CUDA_CALLGRAPH"
	.align	4
	.sectionentsize	8
	.align		4
        /*0000*/ 	.word	0x00000000
	.align		4
        /*0004*/ 	.word	0xffffffff
	.align		4
        /*0008*/ 	.word	0x00000000
	.align		4
        /*000c*/ 	.word	0xfffffffe
	.align		4
        /*0010*/ 	.word	0x00000000
	.align		4
        /*0014*/ 	.word	0xfffffffd
	.align		4
        /*0018*/ 	.word	0x00000000
	.align		4
        /*001c*/ 	.word	0xfffffffc


//--------------------- .text._Z10arrayMultiiPyS_S_ --------------------------
	.section	.text._Z10arrayMultiiPyS_S_,"ax",@progbits
	.align	128
        .global         _Z10arrayMultiiPyS_S_
        .type           _Z10arrayMultiiPyS_S_,@function
        .size           _Z10arrayMultiiPyS_S_,(.L_x_1 - _Z10arrayMultiiPyS_S_)
        .other          _Z10arrayMultiiPyS_S_,@"STO_CUDA_ENTRY STV_DEFAULT"
_Z10arrayMultiiPyS_S_:
.text._Z10arrayMultiiPyS_S_:
[----:B------:R-:W-:Y:S01]  /*0000*/  LDC R1, c[0x0][0x37c] ;  /* 0x0000df00ff017b82 */ /* 0x000fe20000000800 */
[----:B------:R-:W0:Y:S07]  /*0010*/  S2R R0, SR_TID.X ;  /* 0x0000000000007919 */ /* 0x000e2e0000002100 */
[----:B------:R-:W0:Y:S01]  /*0020*/  S2UR UR4, SR_CTAID.X ;  /* 0x00000000000479c3 */ /* 0x000e220000002500 */
[----:B------:R-:W1:Y:S07]  /*0030*/  LDCU UR5, c[0x0][0x380] ;  /* 0x00007000ff0577ac */ /* 0x000e6e0008000800 */
[----:B------:R-:W0:Y:S02]  /*0040*/  LDC R11, c[0x0][0x360] ;  /* 0x0000d800ff0b7b82 */ /* 0x000e240000000800 */
[----:B0-----:R-:W-:-:S05]  /*0050*/  IMAD R11, R11, UR4, R0 ;  /* 0x000000040b0b7c24 */ /* 0x001fca000f8e0200 */
[----:B-1----:R-:W-:-:S13]  /*0060*/  ISETP.GE.AND P0, PT, R11, UR5, PT ;  /* 0x000000050b007c0c */ /* 0x002fda000bf06270 */
[----:B------:R-:W-:Y:S05]  /*0070*/  @P0 EXIT ;  /* 0x000000000000094d */ /* 0x000fea0003800000 */
[----:B------:R-:W0:Y:S01]  /*0080*/  LDC.64 R2, c[0x0][0x388] ;  /* 0x0000e200ff027b82 */ /* 0x000e220000000a00 */
[----:B------:R-:W1:Y:S07]  /*0090*/  LDCU.64 UR4, c[0x0][0x358] ;  /* 0x00006b00ff0477ac */ /* 0x000e6e0008000a00 */
[----:B------:R-:W2:Y:S08]  /*00a0*/  LDC.64 R4, c[0x0][0x390] ;  /* 0x0000e400ff047b82 */ /* 0x000eb00000000a00 */
[----:B------:R-:W3:Y:S01]  /*00b0*/  LDC.64 R6, c[0x0][0x398] ;  /* 0x0000e600ff067b82 */ /* 0x000ee20000000a00 */
[----:B0-----:R-:W-:-:S06]  /*00c0*/  IMAD.WIDE R2, R11, 0x8, R2 ;  /* 0x000000080b027825 */ /* 0x001fcc00078e0202 */
[----:B-1----:R-:W4:Y:S01]  /*00d0*/  LDG.E.64 R2, desc[UR4][R2.64] ;  /* 0x0000000402027981 */ /* 0x002f22000c1e1b00 */
[----:B--2---:R-:W-:-:S06]  /*00e0*/  IMAD.WIDE R4, R11, 0x8, R4 ;  /* 0x000000080b047825 */ /* 0x004fcc00078e0204 */
[----:B------:R-:W4:Y:S01]  /*00f0*/  LDG.E.64 R4, desc[UR4][R4.64] ;  /* 0x0000000404047981 */ /* 0x000f22000c1e1b00 */
[----:B---3--:R-:W-:-:S04]  /*0100*/  IMAD.WIDE R6, R11, 0x8, R6 ;  /* 0x000000080b067825 */ /* 0x008fc800078e0206 */
[-C--:B----4-:R-:W-:Y:S02]  /*0110*/  IMAD R13, R5, R2.reuse, RZ ;  /* 0x00000002050d7224 */ /* 0x090fe400078e02ff */
[----:B------:R-:W-:-:S04]  /*0120*/  IMAD.WIDE.U32 R8, R4, R2, RZ ;  /* 0x0000000204087225 */ /* 0x000fc800078e00ff */
[----:B------:R-:W-:-:S05]  /*0130*/  IMAD R13, R3, R4, R13 ;  /* 0x00000004030d7224 */ /* 0x000fca00078e020d */
[----:B------:R-:W-:-:S05]  /*0140*/  IADD3 R9, PT, PT, R9, R13, RZ ;  /* 0x0000000d09097210 */ /* 0x000fca0007ffe0ff */
[----:B------:R-:W-:Y:S01]  /*0150*/  STG.E.64 desc[UR4][R6.64], R8 ;  /* 0x0000000806007986 */ /* 0x000fe2000c101b04 */
[----:B------:R-:W-:Y:S05]  /*0160*/  EXIT ;  /* 0x000000000000794d */ /* 0x000fea0003800000 */
.L_x_0:
[----:B------:R-:W-:-:S00]  /*0170*/  BRA `(.L_x_0) ;  /* 0xfffffffc00fc7947 */ /* 0x000fc0000383ffff */
[----:B------:R-:W-:-:S00]  /*0180*/  NOP ;  /* 0x0000000000007918 */ /* 0x000fc00000000000 */
[----:B------:R-:W-:-:S00]  /*0190*/  NOP ;  /* 0x0000000000007918 */ /* 0x000fc00000000000 */
[----:B------:R-:W-:-:S00]  /*01a0*/  NOP ;  /* 0x0000000000007918 */ /* 0x000fc00000000000 */
[----:B------:R-:W-:-:S00]  /*01b0*/  NOP ;  /* 0x0000000000007918 */ /* 0x000fc00000000000 */
[----:B------:R-:W-:-:S00]  /*01c0*/  NOP ;  /* 0x0000000000007918 */ /* 0x000fc00000000000 */
[----:B------:R-:W-:-:S00]  /*01d0*/  NOP ;  /* 0x0000000000007918 */ /* 0x000fc00000000000 */
[----:B------:R-:W-:-:S00]  /*01e0*/  NOP ;  /* 0x0000000000007918 */ /* 0x000fc00000000000 */
[----:B------:R-:W-:-:S00]  /*01f0*/  NOP ;  /* 0x0000000000007918 */ /* 0x000fc00000000000 */
.L_x_1:


//--------------------- .nv.shared.reserved.0     --------------------------
	.section	.nv.shared.reserved.0,"aw",@nobits
	.weak		__nv_reservedSMEM_offset_0_alias
	.size		__nv_reservedSMEM_offset_0_alias, 0, 64
	.other		__nv_reservedSMEM_offset_0_alias,@"STO_CUDA_RESERVED_SHARED STV_DEFAULT"
__nv_reservedSMEM_offset_0_alias:
	.zero		0
	.zero		64


//--------------------- .nv.constant0._Z10arrayMultiiPyS_S_ --------------------------
	.section	.nv.constant0._Z10arrayMultiiPyS_S_,"a",@progbits
	.sectionflags	@""
	.align	4
.nv.constant0._Z10arrayMultiiPyS_S_:
	.zero		928


//--------------------- SYMBOLS --------------------------

	.type		.nv.reservedSmem.offset0,@object
	.size		.nv.reservedSmem.offset0,0x4
